	.headerflags	@"EF_CUDA_TEXMODE_UNIFIED EF_CUDA_64BIT_ADDRESS EF_CUDA_ACCELERATORS EF_CUDA_SM90 EF_CUDA_VIRTUAL_SM(EF_CUDA_SM90)"
	.elftype	@"ET_EXEC"


//--------------------- .nv.info                  --------------------------
	.section	.nv.info,"",@"SHT_CUDA_INFO"
	.align	4


	//----- nvinfo : EIATTR_REGCOUNT
	.align		4
        /*0000*/ 	.byte	0x04, 0x2f
        /*0002*/ 	.short	(.L_3 - .L_2)
	.align		4
.L_2:
        /*0004*/ 	.word	index@(triton_poi_fused__native_batch_norm_legit_no_training_convolution_sigmoid_40)
        /*0008*/ 	.word	0x00000013


	//----- nvinfo : EIATTR_MIN_STACK_SIZE
	.align		4
.L_3:
        /*000c*/ 	.byte	0x04, 0x12
        /*000e*/ 	.short	(.L_5 - .L_4)
	.align		4
.L_4:
        /*0010*/ 	.word	index@(triton_poi_fused__native_batch_norm_legit_no_training_convolution_sigmoid_40)
        /*0014*/ 	.word	0x00000000


	//----- nvinfo : EIATTR_FRAME_SIZE
	.align		4
.L_5:
        /*0018*/ 	.byte	0x04, 0x11
        /*001a*/ 	.short	(.L_7 - .L_6)
	.align		4
.L_6:
        /*001c*/ 	.word	index@(triton_poi_fused__native_batch_norm_legit_no_training_convolution_sigmoid_40)
        /*0020*/ 	.word	0x00000000


	//----- nvinfo : EIATTR_MIN_STACK_SIZE
	.align		4
.L_7:
        /*0024*/ 	.byte	0x04, 0x12
        /*0026*/ 	.short	(.L_9 - .L_8)
	.align		4
.L_8:
        /*0028*/ 	.word	index@(triton_poi_fused__native_batch_norm_legit_no_training_convolution_sigmoid_40)
        /*002c*/ 	.word	0x00000000
.L_9:


//--------------------- .nv.info.triton_poi_fused__native_batch_norm_legit_no_training_convolution_sigmoid_40 --------------------------
	.section	.nv.info.triton_poi_fused__native_batch_norm_legit_no_training_convolution_sigmoid_40,"",@"SHT_CUDA_INFO"
	.sectionflags	@""
	.align	4


	//----- nvinfo : EIATTR_CUDA_API_VERSION
	.align		4
        /*0000*/ 	.byte	0x04, 0x37
        /*0002*/ 	.short	(.L_11 - .L_10)
.L_10:
        /*0004*/ 	.word	0x0000007c


	//----- nvinfo : EIATTR_KPARAM_INFO
	.align		4
.L_11:
        /*0008*/ 	.byte	0x04, 0x17
        /*000a*/ 	.short	(.L_13 - .L_12)
.L_12:
        /*000c*/ 	.word	0x00000000
        /*0010*/ 	.short	0x0007
        /*0012*/ 	.short	0x0038
        /*0014*/ 	.byte	0x00, 0xf0, 0x11, 0x00


	//----- nvinfo : EIATTR_KPARAM_INFO
	.align		4
.L_13:
        /*0018*/ 	.byte	0x04, 0x17
        /*001a*/ 	.short	(.L_15 - .L_14)
.L_14:
        /*001c*/ 	.word	0x00000000
        /*0020*/ 	.short	0x0006
        /*0022*/ 	.short	0x0030
        /*0024*/ 	.byte	0x00, 0xf4, 0x21, 0x00


	//----- nvinfo : EIATTR_KPARAM_INFO
	.align		4
.L_15:
        /*0028*/ 	.byte	0x04, 0x17
        /*002a*/ 	.short	(.L_17 - .L_16)
.L_16:
        /*002c*/ 	.word	0x00000000
        /*0030*/ 	.short	0x0005
        /*0032*/ 	.short	0x0028
        /*0034*/ 	.byte	0x00, 0xf4, 0x21, 0x00


	//----- nvinfo : EIATTR_KPARAM_INFO
	.align		4
.L_17:
        /*0038*/ 	.byte	0x04, 0x17
        /*003a*/ 	.short	(.L_19 - .L_18)
.L_18:
        /*003c*/ 	.word	0x00000000
        /*0040*/ 	.short	0x0004
        /*0042*/ 	.short	0x0020
        /*0044*/ 	.byte	0x00, 0xf4, 0x21, 0x00


	//----- nvinfo : EIATTR_KPARAM_INFO
	.align		4
.L_19:
        /*0048*/ 	.byte	0x04, 0x17
        /*004a*/ 	.short	(.L_21 - .L_20)
.L_20:
        /*004c*/ 	.word	0x00000000
        /*0050*/ 	.short	0x0003
        /*0052*/ 	.short	0x0018
        /*0054*/ 	.byte	0x00, 0xf4, 0x21, 0x00


	//----- nvinfo : EIATTR_KPARAM_INFO
	.align		4
.L_21:
        /*0058*/ 	.byte	0x04, 0x17
        /*005a*/ 	.short	(.L_23 - .L_22)
.L_22:
        /*005c*/ 	.word	0x00000000
        /*0060*/ 	.short	0x0002
        /*0062*/ 	.short	0x0010
        /*0064*/ 	.byte	0x00, 0xf4, 0x21, 0x00


	//----- nvinfo : EIATTR_KPARAM_INFO
	.align		4
.L_23:
        /*0068*/ 	.byte	0x04, 0x17
        /*006a*/ 	.short	(.L_25 - .L_24)
.L_24:
        /*006c*/ 	.word	0x00000000
        /*0070*/ 	.short	0x0001
        /*0072*/ 	.short	0x0008
        /*0074*/ 	.byte	0x00, 0xf4, 0x21, 0x00


	//----- nvinfo : EIATTR_KPARAM_INFO
	.align		4
.L_25:
        /*0078*/ 	.byte	0x04, 0x17
        /*007a*/ 	.short	(.L_27 - .L_26)
.L_26:
        /*007c*/ 	.word	0x00000000
        /*0080*/ 	.short	0x0000
        /*0082*/ 	.short	0x0000
        /*0084*/ 	.byte	0x00, 0xf4, 0x21, 0x00


	//----- nvinfo : EIATTR_SPARSE_MMA_MASK
	.align		4
.L_27:
        /*0088*/ 	.byte	0x03, 0x50
        /*008a*/ 	.short	0x0000


	//----- nvinfo : EIATTR_MAXREG_COUNT
	.align		4
        /*008c*/ 	.byte	0x03, 0x1b
        /*008e*/ 	.short	0x00ff


	//----- nvinfo : EIATTR_EXIT_INSTR_OFFSETS
	.align		4
        /*0090*/ 	.byte	0x04, 0x1c
        /*0092*/ 	.short	(.L_29 - .L_28)


	//   ....[0]....
.L_28:
        /*0094*/ 	.word	0x00000320


	//----- nvinfo : EIATTR_REQNTID
	.align		4
.L_29:
        /*0098*/ 	.byte	0x04, 0x10
        /*009a*/ 	.short	(.L_31 - .L_30)
.L_30:
        /*009c*/ 	.word	0x00000080
        /*00a0*/ 	.word	0x00000001
        /*00a4*/ 	.word	0x00000001


	//----- nvinfo : EIATTR_CBANK_PARAM_SIZE
	.align		4
.L_31:
        /*00a8*/ 	.byte	0x03, 0x19
        /*00aa*/ 	.short	0x003c


	//----- nvinfo : EIATTR_PARAM_CBANK
	.align		4
        /*00ac*/ 	.byte	0x04, 0x0a
        /*00ae*/ 	.short	(.L_33 - .L_32)
	.align		4
.L_32:
        /*00b0*/ 	.word	index@(.nv.constant0.triton_poi_fused__native_batch_norm_legit_no_training_convolution_sigmoid_40)
        /*00b4*/ 	.short	0x0210
        /*00b6*/ 	.short	0x003c


	//----- nvinfo : EIATTR_SW_WAR
	.align		4
.L_33:
        /*00b8*/ 	.byte	0x04, 0x36
        /*00ba*/ 	.short	(.L_35 - .L_34)
.L_34:
        /*00bc*/ 	.word	0x00000008
.L_35:


//--------------------- .nv.callgraph             --------------------------
	.section	.nv.callgraph,"",@"SHT_CUDA_CALLGRAPH"
	.align	4
	.sectionentsize	8
	.align		4
        /*0000*/ 	.word	0x00000000
	.align		4
        /*0004*/ 	.word	0xffffffff
	.align		4
        /*0008*/ 	.word	0x00000000
	.align		4
        /*000c*/ 	.word	0xfffffffe
	.align		4
        /*0010*/ 	.word	0x00000000
	.align		4
        /*0014*/ 	.word	0xfffffffd
	.align		4
        /*0018*/ 	.word	0x00000000
	.align		4
        /*001c*/ 	.word	0xfffffffc


//--------------------- .nv.constant4             --------------------------
	.section	.nv.constant4,"a",@progbits
	.align	8
	.align		8
.nv.constant4:
        /*0000*/ 	.dword	_$_str
	.align		8
        /*0008*/ 	.dword	_$_str_$_2


//--------------------- .text.triton_poi_fused__native_batch_norm_legit_no_training_convolution_sigmoid_40 --------------------------
	.section	.text.triton_poi_fused__native_batch_norm_legit_no_training_convolution_sigmoid_40,"ax",@progbits
	.align	128
        .global         triton_poi_fused__native_batch_norm_legit_no_training_convolution_sigmoid_40
        .type           triton_poi_fused__native_batch_norm_legit_no_training_convolution_sigmoid_40,@function
        .size           triton_poi_fused__native_batch_norm_legit_no_training_convolution_sigmoid_40,(.L_x_1 - triton_poi_fused__native_batch_norm_legit_no_training_convolution_sigmoid_40)
        .other          triton_poi_fused__native_batch_norm_legit_no_training_convolution_sigmoid_40,@"STO_CUDA_ENTRY STV_DEFAULT"
triton_poi_fused__native_batch_norm_legit_no_training_convolution_sigmoid_40:
.text.triton_poi_fused__native_batch_norm_legit_no_training_convolution_sigmoid_40:
[----:B------:R-:W-:Y:S08]  /*0000*/  LDC R1, c[0x0][0x28] ;  /* 0x00000a00ff017b82 */ /* 0x000ff00000000800 */
[----:B------:R-:W1:Y:S01]  /*0010*/  LDC.64 R8, c[0x0][0x228] ;  /* 0x00008a00ff087b82 */ /* 0x000e620000000a00 */
[----:B------:R-:W-:Y:S01]  /*0020*/  ULDC.64 UR4, c[0x0][0x208] ;  /* 0x0000820000047ab9 */ /* 0x000fe20000000a00 */
[----:B------:R-:W2:Y:S01]  /*0030*/  S2R R0, SR_TID.X ;  /* 0x0000000000007919 */ /* 0x000ea20000002100 */
[----:B------:R-:W3:Y:S05]  /*0040*/  S2R R15, SR_CTAID.X ;  /* 0x00000000000f7919 */ /* 0x000eea0000002500 */
[----:B------:R-:W4:Y:S01]  /*0050*/  LDC.64 R2, c[0x0][0x210] ;  /* 0x00008400ff027b82 */ /* 0x000f220000000a00 */
[----:B-1----:R-:W5:Y:S07]  /*0060*/  LDG.E R9, desc[UR4][R8.64] ;  /* 0x0000000408097981 */ /* 0x002f6e000c1e1900 */
[----:B------:R-:W1:Y:S08]  /*0070*/  LDC.64 R4, c[0x0][0x218] ;  /* 0x00008600ff047b82 */ /* 0x000e700000000a00 */
[----:B------:R-:W1:Y:S01]  /*0080*/  LDC.64 R6, c[0x0][0x220] ;  /* 0x00008800ff067b82 */ /* 0x000e620000000a00 */
[----:B--2---:R-:W-:-:S04]  /*0090*/  LOP3.LUT R0, R0, 0x7f, RZ, 0xc0, !PT ;  /* 0x0000007f00007812 */ /* 0x004fc800078ec0ff */
[----:B---3--:R-:W-:-:S03]  /*00a0*/  LEA R0, R15, R0, 0x7 ;  /* 0x000000000f007211 */ /* 0x008fc600078e38ff */
[----:B------:R-:W2:Y:S02]  /*00b0*/  LDC.64 R10, c[0x0][0x230] ;  /* 0x00008c00ff0a7b82 */ /* 0x000ea40000000a00 */
[----:B----4-:R-:W-:-:S05]  /*00c0*/  IMAD.WIDE R2, R0, 0x4, R2 ;  /* 0x0000000400027825 */ /* 0x010fca00078e0202 */
[----:B------:R-:W3:Y:S01]  /*00d0*/  LDG.E R8, desc[UR4][R2.64] ;  /* 0x0000000402087981 */ /* 0x000ee2000c1e1900 */
[----:B------:R-:W4:Y:S03]  /*00e0*/  LDC.64 R12, c[0x0][0x238] ;  /* 0x00008e00ff0c7b82 */ /* 0x000f260000000a00 */
[----:B01----:R-:W3:Y:S04]  /*00f0*/  LDG.E R5, desc[UR4][R4.64] ;  /* 0x0000000404057981 */ /* 0x003ee8000c1e1900 */
[----:B------:R3:W3:Y:S04]  /*0100*/  LDG.E R6, desc[UR4][R6.64] ;  /* 0x0000000406067981 */ /* 0x0006e8000c1e1900 */
[----:B--2---:R-:W2:Y:S04]  /*0110*/  LDG.E R10, desc[UR4][R10.64] ;  /* 0x000000040a0a7981 */ /* 0x004ea8000c1e1900 */
[----:B----4-:R-:W2:Y:S01]  /*0120*/  LDG.E R13, desc[UR4][R12.64] ;  /* 0x000000040c0d7981 */ /* 0x010ea2000c1e1900 */
[----:B------:R-:W-:Y:S01]  /*0130*/  HFMA2.MMA R16, -RZ, RZ, 1.625, 0 ;  /* 0x3e800000ff107435 */ /* 0x000fe200000001ff */
[----:B-----5:R-:W-:-:S04]  /*0140*/  FADD R9, R9, 9.9999997473787516356e-06 ;  /* 0x3727c5ac09097421 */ /* 0x020fc80000000000 */
[----:B------:R-:W0:Y:S02]  /*0150*/  MUFU.SQRT R14, R9 ;  /* 0x00000009000e7308 */ /* 0x000e240000002000 */
[C---:B0-----:R-:W-:Y:S02]  /*0160*/  FSETP.GT.AND P0, PT, R14.reuse, 8.50705917302346158658e+37, PT ;  /* 0x7e8000000e00780b */ /* 0x041fe40003f04000 */
[----:B------:R-:W-:-:S11]  /*0170*/  FSETP.GEU.AND P1, PT, R14, 1.175494350822287508e-38, PT ;  /* 0x008000000e00780b */ /* 0x000fd60003f2e000 */
[----:B------:R-:W-:-:S04]  /*0180*/  @P0 FMUL R14, R14, 0.25 ;  /* 0x3e8000000e0e0820 */ /* 0x000fc80000400000 */
[----:B------:R-:W-:-:S06]  /*0190*/  @!P1 FMUL R14, R14, 16777216 ;  /* 0x4b8000000e0e9820 */ /* 0x000fcc0000400000 */
[----:B------:R-:W0:Y:S01]  /*01a0*/  MUFU.RCP R14, R14 ;  /* 0x0000000e000e7308 */ /* 0x000e220000001000 */
[----:B------:R-:W-:Y:S01]  /*01b0*/  FSEL R15, R16, 1, P0 ;  /* 0x3f800000100f7808 */ /* 0x000fe20000000000 */
[----:B---3--:R-:W-:-:S04]  /*01c0*/  FADD R7, R8, R5 ;  /* 0x0000000508077221 */ /* 0x008fc80000000000 */
[----:B------:R-:W-:Y:S01]  /*01d0*/  @!P1 FMUL R15, R15, 16777216 ;  /* 0x4b8000000f0f9820 */ /* 0x000fe20000400000 */
[----:B------:R-:W-:-:S03]  /*01e0*/  FADD R6, -R6, R7 ;  /* 0x0000000706067221 */ /* 0x000fc60000000100 */
[----:B0-----:R-:W-:-:S04]  /*01f0*/  FMUL R15, R14, R15 ;  /* 0x0000000f0e0f7220 */ /* 0x001fc80000400000 */
[----:B------:R-:W-:-:S04]  /*0200*/  FMUL R6, R6, R15 ;  /* 0x0000000f06067220 */ /* 0x000fc80000400000 */
[----:B--2---:R-:W-:-:S04]  /*0210*/  FFMA R6, R10, R6, R13 ;  /* 0x000000060a067223 */ /* 0x004fc8000000000d */
[----:B------:R-:W-:-:S04]  /*0220*/  FADD R6, RZ, -R6 ;  /* 0x80000006ff067221 */ /* 0x000fc80000000000 */
[----:B------:R-:W-:-:S05]  /*0230*/  FMUL R6, R6, 1.4426950216293334961 ;  /* 0x3fb8aa3b06067820 */ /* 0x000fca0000400000 */
[----:B------:R-:W-:-:S13]  /*0240*/  FSETP.GEU.AND P0, PT, R6, -126, PT ;  /* 0xc2fc00000600780b */ /* 0x000fda0003f0e000 */
[----:B------:R-:W-:-:S04]  /*0250*/  @!P0 FMUL R6, R6, 0.5 ;  /* 0x3f00000006068820 */ /* 0x000fc80000400000 */
[----:B------:R-:W0:Y:S02]  /*0260*/  MUFU.EX2 R4, R6 ;  /* 0x0000000600047308 */ /* 0x000e240000000800 */
[----:B0-----:R-:W-:-:S04]  /*0270*/  @!P0 FMUL R4, R4, R4 ;  /* 0x0000000404048220 */ /* 0x001fc80000400000 */
[----:B------:R-:W-:Y:S02]  /*0280*/  FADD R8, R4, 1 ;  /* 0x3f80000004087421 */ /* 0x000fe40000000000 */
[----:B------:R-:W0:Y:S03]  /*0290*/  LDC.64 R4, c[0x0][0x240] ;  /* 0x00009000ff047b82 */ /* 0x000e260000000a00 */
[----:B------:R-:W-:-:S13]  /*02a0*/  FSETP.GT.AND P0, PT, R8, 8.50705917302346158658e+37, PT ;  /* 0x7e8000000800780b */ /* 0x000fda0003f04000 */
[----:B------:R-:W-:-:S06]  /*02b0*/  @P0 FMUL R8, R8, 0.25 ;  /* 0x3e80000008080820 */ /* 0x000fcc0000400000 */
[----:B------:R-:W1:Y:S01]  /*02c0*/  MUFU.RCP R8, R8 ;  /* 0x0000000800087308 */ /* 0x000e620000001000 */
[----:B------:R-:W-:Y:S01]  /*02d0*/  FSEL R9, R16, 1, P0 ;  /* 0x3f80000010097808 */ /* 0x000fe20000000000 */
[----:B0-----:R-:W-:Y:S01]  /*02e0*/  IMAD.WIDE R4, R0, 0x4, R4 ;  /* 0x0000000400047825 */ /* 0x001fe200078e0204 */
[----:B------:R-:W-:Y:S03]  /*02f0*/  STG.E desc[UR4][R2.64], R7 ;  /* 0x0000000702007986 */ /* 0x000fe6000c101904 */
[----:B-1----:R-:W-:-:S05]  /*0300*/  FMUL R9, R8, R9 ;  /* 0x0000000908097220 */ /* 0x002fca0000400000 */
[----:B------:R-:W-:Y:S01]  /*0310*/  STG.E desc[UR4][R4.64], R9 ;  /* 0x0000000904007986 */ /* 0x000fe2000c101904 */
[----:B------:R-:W-:Y:S05]  /*0320*/  EXIT ;  /* 0x000000000000794d */ /* 0x000fea0003800000 */
.L_x_0:
[----:B------:R-:W-:-:S00]  /*0330*/  BRA `(.L_x_0) ;  /* 0xfffffffc00fc7947 */ /* 0x000fc0000383ffff */
[----:B------:R-:W-:-:S00]  /*0340*/  NOP ;  /* 0x0000000000007918 */ /* 0x000fc00000000000 */
        /* <DEDUP_REMOVED lines=11> */
.L_x_1:


//--------------------- .nv.global.init           --------------------------
	.section	.nv.global.init,"aw",@progbits
.nv.global.init:
	.type		_$_str,@object
	.size		_$_str,(_$_str_$_2 - _$_str)
_$_str:
        /*0000*/ 	.byte	0x5f, 0x5f, 0x43, 0x55, 0x44, 0x41, 0x5f, 0x46, 0x54, 0x5a, 0x00
	.type		_$_str_$_2,@object
	.size		_$_str_$_2,(.L_1 - _$_str_$_2)
_$_str_$_2:
        /*000b*/ 	.byte	0x5f, 0x5f, 0x43, 0x55, 0x44, 0x41, 0x5f, 0x50, 0x52, 0x45, 0x43, 0x5f, 0x53, 0x51, 0x52, 0x54
        /*001b*/ 	.byte	0x00
.L_1:


//--------------------- .nv.constant0.triton_poi_fused__native_batch_norm_legit_no_training_convolution_sigmoid_40 --------------------------
	.section	.nv.constant0.triton_poi_fused__native_batch_norm_legit_no_training_convolution_sigmoid_40,"a",@progbits
	.sectionflags	@""
	.align	4
.nv.constant0.triton_poi_fused__native_batch_norm_legit_no_training_convolution_sigmoid_40:
	.zero		588
